	.headerflags	@"EF_CUDA_TEXMODE_UNIFIED EF_CUDA_64BIT_ADDRESS EF_CUDA_ACCELERATORS EF_CUDA_SM90 EF_CUDA_VIRTUAL_SM(EF_CUDA_SM90)"
	.elftype	@"ET_EXEC"


//--------------------- .nv.info                  --------------------------
	.section	.nv.info,"",@"SHT_CUDA_INFO"
	.align	4


	//----- nvinfo : EIATTR_REGCOUNT
	.align		4
        /*0000*/ 	.byte	0x04, 0x2f
        /*0002*/ 	.short	(.L_2 - .L_1)
	.align		4
.L_1:
        /*0004*/ 	.word	index@(triton_poi_fused__log_softmax_2)
        /*0008*/ 	.word	0x00000016


	//----- nvinfo : EIATTR_MIN_STACK_SIZE
	.align		4
.L_2:
        /*000c*/ 	.byte	0x04, 0x12
        /*000e*/ 	.short	(.L_4 - .L_3)
	.align		4
.L_3:
        /*0010*/ 	.word	index@(triton_poi_fused__log_softmax_2)
        /*0014*/ 	.word	0x00000000


	//----- nvinfo : EIATTR_FRAME_SIZE
	.align		4
.L_4:
        /*0018*/ 	.byte	0x04, 0x11
        /*001a*/ 	.short	(.L_6 - .L_5)
	.align		4
.L_5:
        /*001c*/ 	.word	index@(triton_poi_fused__log_softmax_2)
        /*0020*/ 	.word	0x00000000


	//----- nvinfo : EIATTR_MIN_STACK_SIZE
	.align		4
.L_6:
        /*0024*/ 	.byte	0x04, 0x12
        /*0026*/ 	.short	(.L_8 - .L_7)
	.align		4
.L_7:
        /*0028*/ 	.word	index@(triton_poi_fused__log_softmax_2)
        /*002c*/ 	.word	0x00000000
.L_8:


//--------------------- .nv.info.triton_poi_fused__log_softmax_2 --------------------------
	.section	.nv.info.triton_poi_fused__log_softmax_2,"",@"SHT_CUDA_INFO"
	.sectionflags	@""
	.align	4


	//----- nvinfo : EIATTR_CUDA_API_VERSION
	.align		4
        /*0000*/ 	.byte	0x04, 0x37
        /*0002*/ 	.short	(.L_10 - .L_9)
.L_9:
        /*0004*/ 	.word	0x0000007c


	//----- nvinfo : EIATTR_KPARAM_INFO
	.align		4
.L_10:
        /*0008*/ 	.byte	0x04, 0x17
        /*000a*/ 	.short	(.L_12 - .L_11)
.L_11:
        /*000c*/ 	.word	0x00000000
        /*0010*/ 	.short	0x0002
        /*0012*/ 	.short	0x0010
        /*0014*/ 	.byte	0x00, 0xf0, 0x11, 0x00


	//----- nvinfo : EIATTR_KPARAM_INFO
	.align		4
.L_12:
        /*0018*/ 	.byte	0x04, 0x17
        /*001a*/ 	.short	(.L_14 - .L_13)
.L_13:
        /*001c*/ 	.word	0x00000000
        /*0020*/ 	.short	0x0001
        /*0022*/ 	.short	0x0008
        /*0024*/ 	.byte	0x00, 0xf4, 0x21, 0x00


	//----- nvinfo : EIATTR_KPARAM_INFO
	.align		4
.L_14:
        /*0028*/ 	.byte	0x04, 0x17
        /*002a*/ 	.short	(.L_16 - .L_15)
.L_15:
        /*002c*/ 	.word	0x00000000
        /*0030*/ 	.short	0x0000
        /*0032*/ 	.short	0x0000
        /*0034*/ 	.byte	0x00, 0xf4, 0x21, 0x00


	//----- nvinfo : EIATTR_SPARSE_MMA_MASK
	.align		4
.L_16:
        /*0038*/ 	.byte	0x03, 0x50
        /*003a*/ 	.short	0x0000


	//----- nvinfo : EIATTR_MAXREG_COUNT
	.align		4
        /*003c*/ 	.byte	0x03, 0x1b
        /*003e*/ 	.short	0x00ff


	//----- nvinfo : EIATTR_EXIT_INSTR_OFFSETS
	.align		4
        /*0040*/ 	.byte	0x04, 0x1c
        /*0042*/ 	.short	(.L_18 - .L_17)


	//   ....[0]....
.L_17:
        /*0044*/ 	.word	0x00000890


	//   ....[1]....
        /*0048*/ 	.word	0x000008b0


	//----- nvinfo : EIATTR_REQNTID
	.align		4
.L_18:
        /*004c*/ 	.byte	0x04, 0x10
        /*004e*/ 	.short	(.L_20 - .L_19)
.L_19:
        /*0050*/ 	.word	0x00000080
        /*0054*/ 	.word	0x00000001
        /*0058*/ 	.word	0x00000001


	//----- nvinfo : EIATTR_CBANK_PARAM_SIZE
	.align		4
.L_20:
        /*005c*/ 	.byte	0x03, 0x19
        /*005e*/ 	.short	0x0014


	//----- nvinfo : EIATTR_PARAM_CBANK
	.align		4
        /*0060*/ 	.byte	0x04, 0x0a
        /*0062*/ 	.short	(.L_22 - .L_21)
	.align		4
.L_21:
        /*0064*/ 	.word	index@(.nv.constant0.triton_poi_fused__log_softmax_2)
        /*0068*/ 	.short	0x0210
        /*006a*/ 	.short	0x0014


	//----- nvinfo : EIATTR_SW_WAR
	.align		4
.L_22:
        /*006c*/ 	.byte	0x04, 0x36
        /*006e*/ 	.short	(.L_24 - .L_23)
.L_23:
        /*0070*/ 	.word	0x00000008
.L_24:


//--------------------- .nv.callgraph             --------------------------
	.section	.nv.callgraph,"",@"SHT_CUDA_CALLGRAPH"
	.align	4
	.sectionentsize	8
	.align		4
        /*0000*/ 	.word	0x00000000
	.align		4
        /*0004*/ 	.word	0xffffffff
	.align		4
        /*0008*/ 	.word	0x00000000
	.align		4
        /*000c*/ 	.word	0xfffffffe
	.align		4
        /*0010*/ 	.word	0x00000000
	.align		4
        /*0014*/ 	.word	0xfffffffd
	.align		4
        /*0018*/ 	.word	0x00000000
	.align		4
        /*001c*/ 	.word	0xfffffffc


//--------------------- .nv.constant4             --------------------------
	.section	.nv.constant4,"a",@progbits
	.align	8
	.align		8
.nv.constant4:
        /*0000*/ 	.dword	_$_str


//--------------------- .text.triton_poi_fused__log_softmax_2 --------------------------
	.section	.text.triton_poi_fused__log_softmax_2,"ax",@progbits
	.align	128
        .global         triton_poi_fused__log_softmax_2
        .type           triton_poi_fused__log_softmax_2,@function
        .size           triton_poi_fused__log_softmax_2,(.L_x_1 - triton_poi_fused__log_softmax_2)
        .other          triton_poi_fused__log_softmax_2,@"STO_CUDA_ENTRY STV_DEFAULT"
triton_poi_fused__log_softmax_2:
.text.triton_poi_fused__log_softmax_2:
[----:B------:R-:W0:Y:S02]  /*0000*/  LDC R1, c[0x0][0x28] ;  /* 0x00000a00ff017b82 */ /* 0x000e240000000800 */
[----:B------:R-:W1:Y:S01]  /*0010*/  S2R R0, SR_TID.X ;  /* 0x0000000000007919 */ /* 0x000e620000002100 */
[----:B------:R-:W2:Y:S01]  /*0020*/  LDC.64 R4, c[0x0][0x210] ;  /* 0x00008400ff047b82 */ /* 0x000ea20000000a00 */
[----:B------:R-:W3:Y:S01]  /*0030*/  S2R R7, SR_CTAID.X ;  /* 0x0000000000077919 */ /* 0x000ee20000002500 */
[----:B------:R-:W-:Y:S01]  /*0040*/  CS2R R8, SRZ ;  /* 0x0000000000087805 */ /* 0x000fe2000001ff00 */
[----:B------:R-:W-:Y:S01]  /*0050*/  ULDC.64 UR4, c[0x0][0x208] ;  /* 0x0000820000047ab9 */ /* 0x000fe20000000a00 */
[----:B------:R-:W-:Y:S01]  /*0060*/  CS2R R10, SRZ ;  /* 0x00000000000a7805 */ /* 0x000fe2000001ff00 */
[----:B------:R-:W-:Y:S01]  /*0070*/  ULDC.64 UR6, c[0x0][0x218] ;  /* 0x0000860000067ab9 */ /* 0x000fe20000000a00 */
[----:B-1----:R-:W-:Y:S02]  /*0080*/  SHF.L.U32 R0, R0, 0x1, RZ ;  /* 0x0000000100007819 */ /* 0x002fe400000006ff */
[----:B---3--:R-:W-:Y:S02]  /*0090*/  SHF.R.S32.HI R3, RZ, 0x17, R7 ;  /* 0x00000017ff037819 */ /* 0x008fe40000011407 */
[----:B------:R-:W-:-:S02]  /*00a0*/  LOP3.LUT R0, R0, 0xfe, RZ, 0xc0, !PT ;  /* 0x000000fe00007812 */ /* 0x000fc400078ec0ff */
[----:B------:R-:W-:Y:S02]  /*00b0*/  SGXT R3, R3, 0x1 ;  /* 0x000000010303781a */ /* 0x000fe40000000200 */
[----:B------:R-:W-:-:S04]  /*00c0*/  LEA R0, R7, R0, 0x8 ;  /* 0x0000000007007211 */ /* 0x000fc800078e40ff */
[CC--:B------:R-:W-:Y:S02]  /*00d0*/  LEA.HI R2, R3.reuse, R0.reuse, RZ, 0x4 ;  /* 0x0000000003027211 */ /* 0x0c0fe400078f20ff */
[-C--:B------:R-:W-:Y:S02]  /*00e0*/  LEA.HI R6, R3, R0.reuse, RZ, 0x6 ;  /* 0x0000000003067211 */ /* 0x080fe400078f30ff */
[----:B------:R-:W-:Y:S02]  /*00f0*/  LOP3.LUT R3, R2, 0xfffffff0, RZ, 0xc0, !PT ;  /* 0xfffffff002037812 */ /* 0x000fe400078ec0ff */
[----:B------:R-:W-:Y:S02]  /*0100*/  LOP3.LUT R6, R6, 0xffffffc0, RZ, 0xc0, !PT ;  /* 0xffffffc006067812 */ /* 0x000fe400078ec0ff */
[----:B------:R-:W-:Y:S02]  /*0110*/  ISETP.GE.AND P0, PT, R0, 0x100, PT ;  /* 0x000001000000780c */ /* 0x000fe40003f06270 */
[----:B------:R-:W-:-:S02]  /*0120*/  IADD3 R13, R6, R0, -R3 ;  /* 0x00000000060d7210 */ /* 0x000fc40007ffe803 */
[----:B------:R-:W-:Y:S02]  /*0130*/  CS2R R6, SRZ ;  /* 0x0000000000067805 */ /* 0x000fe4000001ff00 */
[----:B------:R-:W-:Y:S01]  /*0140*/  IADD3 R15, R13, 0x10, RZ ;  /* 0x000000100d0f7810 */ /* 0x000fe20007ffe0ff */
[----:B--2---:R-:W-:-:S04]  /*0150*/  IMAD.WIDE R2, R13, 0x4, R4 ;  /* 0x000000040d027825 */ /* 0x004fc800078e0204 */
[----:B------:R-:W-:Y:S02]  /*0160*/  IMAD.WIDE R14, R15, 0x4, R4 ;  /* 0x000000040f0e7825 */ /* 0x000fe400078e0204 */
[----:B------:R1:W2:Y:S01]  /*0170*/  @!P0 LDG.E.EL.64 R6, desc[UR4][R2.64] ;  /* 0x0000000402068981 */ /* 0x0002a2000c2e1b00 */
[----:B------:R-:W-:-:S03]  /*0180*/  IADD3 R17, R13, 0x20, RZ ;  /* 0x000000200d117810 */ /* 0x000fc60007ffe0ff */
[----:B------:R-:W3:Y:S01]  /*0190*/  @!P0 LDG.E.EL.64 R8, desc[UR4][R14.64] ;  /* 0x000000040e088981 */ /* 0x000ee2000c2e1b00 */
[----:B------:R-:W-:Y:S01]  /*01a0*/  IADD3 R19, R13, 0x30, RZ ;  /* 0x000000300d137810 */ /* 0x000fe20007ffe0ff */
[----:B------:R-:W-:Y:S01]  /*01b0*/  IMAD.WIDE R16, R17, 0x4, R4 ;  /* 0x0000000411107825 */ /* 0x000fe200078e0204 */
[----:B------:R-:W-:-:S03]  /*01c0*/  CS2R R12, SRZ ;  /* 0x00000000000c7805 */ /* 0x000fc6000001ff00 */
[--C-:B------:R-:W-:Y:S01]  /*01d0*/  IMAD.WIDE R18, R19, 0x4, R4.reuse ;  /* 0x0000000413127825 */ /* 0x100fe200078e0204 */
[----:B------:R-:W4:Y:S04]  /*01e0*/  @!P0 LDG.E.EL.64 R10, desc[UR4][R16.64] ;  /* 0x00000004100a8981 */ /* 0x000f28000c2e1b00 */
[----:B------:R-:W5:Y:S01]  /*01f0*/  @!P0 LDG.E.EL.64 R12, desc[UR4][R18.64] ;  /* 0x00000004120c8981 */ /* 0x000f62000c2e1b00 */
[----:B-1----:R-:W-:Y:S01]  /*0200*/  CS2R R2, SRZ ;  /* 0x0000000000027805 */ /* 0x002fe2000001ff00 */
[----:B------:R-:W-:-:S05]  /*0210*/  IMAD.WIDE R4, R0, 0x4, R4 ;  /* 0x0000000400047825 */ /* 0x000fca00078e0204 */
[----:B------:R1:W5:Y:S01]  /*0220*/  @!P0 LDG.E.64 R2, desc[UR4][R4.64] ;  /* 0x0000000404028981 */ /* 0x000362000c1e1b00 */
[----:B--2---:R-:W-:Y:S01]  /*0230*/  FMUL R6, R6, 1.4426950216293334961 ;  /* 0x3fb8aa3b06067820 */ /* 0x004fe20000400000 */
[----:B------:R-:W-:Y:S01]  /*0240*/  FMUL R7, R7, 1.4426950216293334961 ;  /* 0x3fb8aa3b07077820 */ /* 0x000fe20000400000 */
[----:B---3--:R-:W-:-:S03]  /*0250*/  FMUL R8, R8, 1.4426950216293334961 ;  /* 0x3fb8aa3b08087820 */ /* 0x008fc60000400000 */
[----:B------:R-:W-:Y:S01]  /*0260*/  FSETP.GEU.AND P6, PT, R6, -126, PT ;  /* 0xc2fc00000600780b */ /* 0x000fe20003fce000 */
[----:B------:R-:W-:Y:S01]  /*0270*/  FMUL R9, R9, 1.4426950216293334961 ;  /* 0x3fb8aa3b09097820 */ /* 0x000fe20000400000 */
[----:B------:R-:W-:Y:S02]  /*0280*/  FSETP.GEU.AND P1, PT, R7, -126, PT ;  /* 0xc2fc00000700780b */ /* 0x000fe40003f2e000 */
[----:B------:R-:W-:Y:S01]  /*0290*/  FSETP.GEU.AND P2, PT, R8, -126, PT ;  /* 0xc2fc00000800780b */ /* 0x000fe20003f4e000 */
[----:B----4-:R-:W-:Y:S01]  /*02a0*/  FMUL R10, R10, 1.4426950216293334961 ;  /* 0x3fb8aa3b0a0a7820 */ /* 0x010fe20000400000 */
[----:B------:R-:W-:Y:S01]  /*02b0*/  FMUL R11, R11, 1.4426950216293334961 ;  /* 0x3fb8aa3b0b0b7820 */ /* 0x000fe20000400000 */
[----:B------:R-:W-:Y:S01]  /*02c0*/  FSETP.GEU.AND P3, PT, R9, -126, PT ;  /* 0xc2fc00000900780b */ /* 0x000fe20003f6e000 */
[----:B-----5:R-:W-:Y:S02]  /*02d0*/  FMUL R12, R12, 1.4426950216293334961 ;  /* 0x3fb8aa3b0c0c7820 */ /* 0x020fe40000400000 */
[----:B------:R-:W-:Y:S01]  /*02e0*/  FSETP.GEU.AND P4, PT, R10, -126, PT ;  /* 0xc2fc00000a00780b */ /* 0x000fe20003f8e000 */
[----:B------:R-:W-:-:S02]  /*02f0*/  FMUL R14, R13, 1.4426950216293334961 ;  /* 0x3fb8aa3b0d0e7820 */ /* 0x000fc40000400000 */
[----:B------:R-:W-:Y:S01]  /*0300*/  @!P6 FMUL R6, R6, 0.5 ;  /* 0x3f0000000606e820 */ /* 0x000fe20000400000 */
[----:B------:R-:W-:Y:S01]  /*0310*/  FSETP.GEU.AND P5, PT, R11, -126, PT ;  /* 0xc2fc00000b00780b */ /* 0x000fe20003fae000 */
[----:B------:R-:W-:Y:S02]  /*0320*/  @!P1 FMUL R7, R7, 0.5 ;  /* 0x3f00000007079820 */ /* 0x000fe40000400000 */
[----:B------:R-:W-:Y:S02]  /*0330*/  @!P2 FMUL R8, R8, 0.5 ;  /* 0x3f0000000808a820 */ /* 0x000fe40000400000 */
[----:B------:R-:W2:Y:S01]  /*0340*/  MUFU.EX2 R6, R6 ;  /* 0x0000000600067308 */ /* 0x000ea20000000800 */
[----:B------:R-:W-:-:S03]  /*0350*/  @!P3 FMUL R9, R9, 0.5 ;  /* 0x3f0000000909b820 */ /* 0x000fc60000400000 */
[----:B------:R-:W-:-:S04]  /*0360*/  @!P4 FMUL R10, R10, 0.5 ;  /* 0x3f0000000a0ac820 */ /* 0x000fc80000400000 */
[----:B-1----:R-:W1:Y:S01]  /*0370*/  MUFU.EX2 R5, R8 ;  /* 0x0000000800057308 */ /* 0x002e620000000800 */
[----:B------:R-:W-:Y:S01]  /*0380*/  @!P5 FMUL R11, R11, 0.5 ;  /* 0x3f0000000b0bd820 */ /* 0x000fe20000400000 */
[----:B--2---:R-:W-:Y:S01]  /*0390*/  @!P6 FMUL R6, R6, R6 ;  /* 0x000000060606e220 */ /* 0x004fe20000400000 */
[----:B------:R-:W-:-:S05]  /*03a0*/  FSETP.GEU.AND P6, PT, R12, -126, PT ;  /* 0xc2fc00000c00780b */ /* 0x000fca0003fce000 */
[----:B------:R-:W2:Y:S01]  /*03b0*/  MUFU.EX2 R7, R7 ;  /* 0x0000000700077308 */ /* 0x000ea20000000800 */
[----:B-1----:R-:W-:Y:S01]  /*03c0*/  @!P2 FMUL R5, R5, R5 ;  /* 0x000000050505a220 */ /* 0x002fe20000400000 */
[----:B------:R-:W-:-:S06]  /*03d0*/  FSETP.GEU.AND P2, PT, R14, -126, PT ;  /* 0xc2fc00000e00780b */ /* 0x000fcc0003f4e000 */
[----:B------:R-:W1:Y:S01]  /*03e0*/  MUFU.EX2 R4, R9 ;  /* 0x0000000900047308 */ /* 0x000e620000000800 */
[----:B------:R-:W-:Y:S01]  /*03f0*/  FADD R5, R6, R5 ;  /* 0x0000000506057221 */ /* 0x000fe20000000000 */
[----:B------:R-:W-:Y:S01]  /*0400*/  @!P6 FMUL R12, R12, 0.5 ;  /* 0x3f0000000c0ce820 */ /* 0x000fe20000400000 */
[----:B--2---:R-:W-:-:S05]  /*0410*/  @!P1 FMUL R7, R7, R7 ;  /* 0x0000000707079220 */ /* 0x004fca0000400000 */
[----:B------:R-:W2:Y:S01]  /*0420*/  MUFU.EX2 R10, R10 ;  /* 0x0000000a000a7308 */ /* 0x000ea20000000800 */
[----:B------:R-:W-:Y:S01]  /*0430*/  @!P2 FMUL R14, R14, 0.5 ;  /* 0x3f0000000e0ea820 */ /* 0x000fe20000400000 */
[----:B-1----:R-:W-:-:S06]  /*0440*/  @!P3 FMUL R4, R4, R4 ;  /* 0x000000040404b220 */ /* 0x002fcc0000400000 */
[----:B------:R1:W3:Y:S01]  /*0450*/  MUFU.EX2 R13, R11 ;  /* 0x0000000b000d7308 */ /* 0x0002e20000000800 */
[----:B------:R-:W-:Y:S01]  /*0460*/  FADD R4, R7, R4 ;  /* 0x0000000407047221 */ /* 0x000fe20000000000 */
[----:B--2---:R-:W-:-:S06]  /*0470*/  @!P4 FMUL R10, R10, R10 ;  /* 0x0000000a0a0ac220 */ /* 0x004fcc0000400000 */
[----:B------:R-:W2:Y:S01]  /*0480*/  MUFU.EX2 R8, R12 ;  /* 0x0000000c00087308 */ /* 0x000ea20000000800 */
[----:B-1----:R-:W-:Y:S01]  /*0490*/  HFMA2.MMA R11, -RZ, RZ, 1.5048828125, 33.21875 ;  /* 0x3e055027ff0b7435 */ /* 0x002fe200000001ff */
[----:B------:R-:W-:Y:S01]  /*04a0*/  FADD R5, R5, R10 ;  /* 0x0000000a05057221 */ /* 0x000fe20000000000 */
[----:B---3--:R-:W-:-:S05]  /*04b0*/  @!P5 FMUL R13, R13, R13 ;  /* 0x0000000d0d0dd220 */ /* 0x008fca0000400000 */
[----:B------:R-:W1:Y:S01]  /*04c0*/  MUFU.EX2 R16, R14 ;  /* 0x0000000e00107308 */ /* 0x000e620000000800 */
[----:B------:R-:W-:Y:S01]  /*04d0*/  FADD R13, R4, R13 ;  /* 0x0000000d040d7221 */ /* 0x000fe20000000000 */
[----:B--2---:R-:W-:-:S04]  /*04e0*/  @!P6 FMUL R8, R8, R8 ;  /* 0x000000080808e220 */ /* 0x004fc80000400000 */
[----:B------:R-:W-:Y:S01]  /*04f0*/  FADD R4, R5, R8 ;  /* 0x0000000805047221 */ /* 0x000fe20000000000 */
[----:B-1----:R-:W-:-:S04]  /*0500*/  @!P2 FMUL R16, R16, R16 ;  /* 0x000000101010a220 */ /* 0x002fc80000400000 */
[----:B------:R-:W-:Y:S01]  /*0510*/  FSETP.GEU.AND P1, PT, R4, 1.175494350822287508e-38, PT ;  /* 0x008000000400780b */ /* 0x000fe20003f2e000 */
[----:B------:R-:W-:-:S05]  /*0520*/  FADD R5, R13, R16 ;  /* 0x000000100d057221 */ /* 0x000fca0000000000 */
[----:B------:R-:W-:-:S07]  /*0530*/  FSETP.GEU.AND P2, PT, R5, 1.175494350822287508e-38, PT ;  /* 0x008000000500780b */ /* 0x000fce0003f4e000 */
[----:B------:R-:W-:-:S05]  /*0540*/  @!P1 FMUL R4, R4, 8388608 ;  /* 0x4b00000004049820 */ /* 0x000fca0000400000 */
[----:B------:R-:W-:Y:S02]  /*0550*/  IADD3 R9, R4, -0x3f2aaaab, RZ ;  /* 0xc0d5555504097810 */ /* 0x000fe40007ffe0ff */
[----:B------:R-:W-:Y:S01]  /*0560*/  FSETP.NEU.AND P3, PT, R4, RZ, PT ;  /* 0x000000ff0400720b */ /* 0x000fe20003f6d000 */
[----:B------:R-:W-:Y:S01]  /*0570*/  @!P2 FMUL R5, R5, 8388608 ;  /* 0x4b0000000505a820 */ /* 0x000fe20000400000 */
[----:B------:R-:W-:-:S04]  /*0580*/  LOP3.LUT R9, R9, 0xff800000, RZ, 0xc0, !PT ;  /* 0xff80000009097812 */ /* 0x000fc800078ec0ff */
[----:B------:R-:W-:Y:S02]  /*0590*/  IADD3 R8, R5, -0x3f2aaaab, RZ ;  /* 0xc0d5555505087810 */ /* 0x000fe40007ffe0ff */
[----:B------:R-:W-:Y:S02]  /*05a0*/  IADD3 R7, R4, -R9, RZ ;  /* 0x8000000904077210 */ /* 0x000fe40007ffe0ff */
[----:B------:R-:W-:Y:S02]  /*05b0*/  LOP3.LUT R8, R8, 0xff800000, RZ, 0xc0, !PT ;  /* 0xff80000008087812 */ /* 0x000fe400078ec0ff */
[----:B------:R-:W-:Y:S01]  /*05c0*/  I2FP.F32.S32 R9, R9 ;  /* 0x0000000900097245 */ /* 0x000fe20000201400 */
[----:B------:R-:W-:Y:S01]  /*05d0*/  FADD R7, R7, -1 ;  /* 0xbf80000007077421 */ /* 0x000fe20000000000 */
[----:B------:R-:W-:Y:S02]  /*05e0*/  IADD3 R6, R5, -R8, RZ ;  /* 0x8000000805067210 */ /* 0x000fe40007ffe0ff */
[----:B------:R-:W-:Y:S01]  /*05f0*/  I2FP.F32.S32 R8, R8 ;  /* 0x0000000800087245 */ /* 0x000fe20000201400 */
[----:B------:R-:W-:-:S02]  /*0600*/  FFMA.FTZ R10, R7, -R11, 0.14084610342979431152 ;  /* 0x3e1039f6070a7423 */ /* 0x000fc4000001080b */
[----:B------:R-:W-:Y:S02]  /*0610*/  FADD R6, R6, -1 ;  /* 0xbf80000006067421 */ /* 0x000fe40000000000 */
[C---:B------:R-:W-:Y:S02]  /*0620*/  FFMA.FTZ R10, R7.reuse, R10, -0.12148627638816833496 ;  /* 0xbdf8cdcc070a7423 */ /* 0x040fe4000001000a */
[C---:B------:R-:W-:Y:S02]  /*0630*/  FFMA.FTZ R11, R6.reuse, -R11, 0.14084610342979431152 ;  /* 0x3e1039f6060b7423 */ /* 0x040fe4000001080b */
[C---:B------:R-:W-:Y:S02]  /*0640*/  FFMA.FTZ R10, R7.reuse, R10, 0.13980610668659210205 ;  /* 0x3e0f2955070a7423 */ /* 0x040fe4000001000a */
[----:B------:R-:W-:Y:S02]  /*0650*/  FFMA.FTZ R11, R6, R11, -0.12148627638816833496 ;  /* 0xbdf8cdcc060b7423 */ /* 0x000fe4000001000b */
[----:B------:R-:W-:-:S02]  /*0660*/  FFMA.FTZ R10, R7, R10, -0.16684235632419586182 ;  /* 0xbe2ad8b9070a7423 */ /* 0x000fc4000001000a */
[C---:B------:R-:W-:Y:S02]  /*0670*/  FFMA.FTZ R11, R6.reuse, R11, 0.13980610668659210205 ;  /* 0x3e0f2955060b7423 */ /* 0x040fe4000001000b */
[C---:B------:R-:W-:Y:S02]  /*0680*/  FFMA.FTZ R10, R7.reuse, R10, 0.20012299716472625732 ;  /* 0x3e4ced0b070a7423 */ /* 0x040fe4000001000a */
[C---:B------:R-:W-:Y:S02]  /*0690*/  FFMA.FTZ R11, R6.reuse, R11, -0.16684235632419586182 ;  /* 0xbe2ad8b9060b7423 */ /* 0x040fe4000001000b */
[C---:B------:R-:W-:Y:S01]  /*06a0*/  FFMA.FTZ R12, R7.reuse, R10, -0.24999669194221496582 ;  /* 0xbe7fff22070c7423 */ /* 0x040fe2000001000a */
[----:B------:R-:W-:Y:S01]  /*06b0*/  FSEL R10, RZ, -23, P1 ;  /* 0xc1b80000ff0a7808 */ /* 0x000fe20000800000 */
[----:B------:R-:W-:Y:S01]  /*06c0*/  FFMA.FTZ R11, R6, R11, 0.20012299716472625732 ;  /* 0x3e4ced0b060b7423 */ /* 0x000fe2000001000b */
[----:B------:R-:W-:Y:S01]  /*06d0*/  ISETP.GE.U32.AND P1, PT, R4, 0x7f800000, PT ;  /* 0x7f8000000400780c */ /* 0x000fe20003f26070 */
[----:B------:R-:W-:-:S02]  /*06e0*/  FFMA.FTZ R12, R7, R12, 0.33333182334899902344 ;  /* 0x3eaaaa78070c7423 */ /* 0x000fc4000001000c */
[C---:B------:R-:W-:Y:S01]  /*06f0*/  FFMA.FTZ R13, R6.reuse, R11, -0.24999669194221496582 ;  /* 0xbe7fff22060d7423 */ /* 0x040fe2000001000b */
[----:B------:R-:W-:Y:S01]  /*0700*/  FSEL R11, RZ, -23, P2 ;  /* 0xc1b80000ff0b7808 */ /* 0x000fe20001000000 */
[----:B------:R-:W-:Y:S01]  /*0710*/  FFMA.FTZ R12, R7, R12, -0.5 ;  /* 0xbf000000070c7423 */ /* 0x000fe2000001000c */
[----:B------:R-:W-:Y:S01]  /*0720*/  ISETP.GE.U32.AND P2, PT, R5, 0x7f800000, PT ;  /* 0x7f8000000500780c */ /* 0x000fe20003f46070 */
[----:B------:R-:W-:Y:S01]  /*0730*/  FFMA.FTZ R13, R6, R13, 0.33333182334899902344 ;  /* 0x3eaaaa78060d7423 */ /* 0x000fe2000001000d */
[----:B------:R-:W-:Y:S01]  /*0740*/  FFMA.FTZ R9, R9, 1.1920928955078125e-07, R10 ;  /* 0x3400000009097823 */ /* 0x000fe2000001000a */
[C---:B------:R-:W-:Y:S01]  /*0750*/  FMUL R12, R7.reuse, R12 ;  /* 0x0000000c070c7220 */ /* 0x040fe20000400000 */
[----:B------:R-:W-:Y:S01]  /*0760*/  FFMA.FTZ R8, R8, 1.1920928955078125e-07, R11 ;  /* 0x3400000008087823 */ /* 0x000fe2000001000b */
[C---:B------:R-:W-:Y:S02]  /*0770*/  FFMA.FTZ R13, R6.reuse, R13, -0.5 ;  /* 0xbf000000060d7423 */ /* 0x040fe4000001000d */
[----:B------:R-:W-:Y:S01]  /*0780*/  FFMA.FTZ R12, R7, R12, R7 ;  /* 0x0000000c070c7223 */ /* 0x000fe20000010007 */
[----:B------:R-:W-:Y:S01]  /*0790*/  @P1 MOV R7, 0x7f800000 ;  /* 0x7f80000000071802 */ /* 0x000fe20000000f00 */
[----:B------:R-:W-:-:S02]  /*07a0*/  FMUL R13, R6, R13 ;  /* 0x0000000d060d7220 */ /* 0x000fc40000400000 */
[----:B------:R-:W-:Y:S02]  /*07b0*/  FFMA.FTZ R9, R9, 0.69314718246459960938, R12 ;  /* 0x3f31721809097823 */ /* 0x000fe4000001000c */
[----:B------:R-:W-:Y:S01]  /*07c0*/  FFMA.FTZ R13, R6, R13, R6 ;  /* 0x0000000d060d7223 */ /* 0x000fe20000010006 */
[----:B------:R-:W-:Y:S01]  /*07d0*/  @P2 MOV R6, 0x7f800000 ;  /* 0x7f80000000062802 */ /* 0x000fe20000000f00 */
[----:B------:R-:W-:Y:S01]  /*07e0*/  @P1 FFMA.FTZ R9, R4, R7, +INF ;  /* 0x7f80000004091423 */ /* 0x000fe20000010007 */
[C---:B------:R-:W-:Y:S01]  /*07f0*/  FSETP.NEU.AND P1, PT, R5.reuse, RZ, PT ;  /* 0x000000ff0500720b */ /* 0x040fe20003f2d000 */
[----:B------:R-:W-:Y:S02]  /*0800*/  FFMA.FTZ R8, R8, 0.69314718246459960938, R13 ;  /* 0x3f31721808087823 */ /* 0x000fe4000001000d */
[----:B------:R-:W-:Y:S01]  /*0810*/  @P2 FFMA.FTZ R8, R5, R6, +INF ;  /* 0x7f80000005082423 */ /* 0x000fe20000010006 */
[----:B------:R-:W-:Y:S02]  /*0820*/  SHF.R.S32.HI R5, RZ, 0x1f, R0 ;  /* 0x0000001fff057819 */ /* 0x000fe40000011400 */
[----:B------:R-:W-:-:S02]  /*0830*/  LEA R4, P2, R0, UR6, 0x2 ;  /* 0x0000000600047c11 */ /* 0x000fc4000f8410ff */
[----:B------:R-:W-:Y:S02]  /*0840*/  FSEL R9, R9, -INF , P3 ;  /* 0xff80000009097808 */ /* 0x000fe40001800000 */
[----:B------:R-:W-:Y:S02]  /*0850*/  FSEL R8, R8, -INF , P1 ;  /* 0xff80000008087808 */ /* 0x000fe40000800000 */
[----:B------:R-:W-:Y:S01]  /*0860*/  LEA.HI.X R5, R0, UR7, R5, 0x2, P2 ;  /* 0x0000000700057c11 */ /* 0x000fe200090f1405 */
[----:B------:R-:W-:Y:S02]  /*0870*/  FADD R2, -R9, R2 ;  /* 0x0000000209027221 */ /* 0x000fe40000000100 */
[----:B------:R-:W-:Y:S01]  /*0880*/  FADD R3, -R8, R3 ;  /* 0x0000000308037221 */ /* 0x000fe20000000100 */
[----:B------:R-:W-:Y:S06]  /*0890*/  @P0 EXIT ;  /* 0x000000000000094d */ /* 0x000fec0003800000 */
[----:B------:R-:W-:Y:S01]  /*08a0*/  STG.E.64 desc[UR4][R4.64], R2 ;  /* 0x0000000204007986 */ /* 0x000fe2000c101b04 */
[----:B------:R-:W-:Y:S05]  /*08b0*/  EXIT ;  /* 0x000000000000794d */ /* 0x000fea0003800000 */
.L_x_0:
[----:B------:R-:W-:-:S00]  /*08c0*/  BRA `(.L_x_0) ;  /* 0xfffffffc00fc7947 */ /* 0x000fc0000383ffff */
[----:B------:R-:W-:-:S00]  /*08d0*/  NOP ;  /* 0x0000000000007918 */ /* 0x000fc00000000000 */
        /* <DEDUP_REMOVED lines=10> */
.L_x_1:


//--------------------- .nv.global.init           --------------------------
	.section	.nv.global.init,"aw",@progbits
.nv.global.init:
	.type		_$_str,@object
	.size		_$_str,(.L_0 - _$_str)
_$_str:
        /*0000*/ 	.byte	0x5f, 0x5f, 0x43, 0x55, 0x44, 0x41, 0x5f, 0x46, 0x54, 0x5a, 0x00
.L_0:


//--------------------- .nv.constant0.triton_poi_fused__log_softmax_2 --------------------------
	.section	.nv.constant0.triton_poi_fused__log_softmax_2,"a",@progbits
	.sectionflags	@""
	.align	4
.nv.constant0.triton_poi_fused__log_softmax_2:
	.zero		548
